//
// Generated by NVIDIA NVVM Compiler
//
// Compiler Build ID: CL-36424714
// Cuda compilation tools, release 13.0, V13.0.88
// Based on NVVM 20.0.0
//

.version 9.0
.target sm_100
.address_size 64

	// .globl	gpu
.extern .func  (.param .b32 func_retval0) vprintf
(
	.param .b64 vprintf_param_0,
	.param .b64 vprintf_param_1
)
;
.global .align 1 .b8 $str[40] = {66, 108, 111, 99, 107, 32, 105, 100, 32, 58, 32, 37, 100, 32, 79, 117, 116, 112, 117, 116, 32, 118, 97, 108, 117, 101, 32, 98, 101, 102, 111, 114, 101, 32, 58, 32, 37, 100, 10};
.global .align 1 .b8 $str$1[24] = {79, 117, 116, 112, 117, 116, 32, 118, 97, 108, 117, 101, 32, 97, 102, 116, 101, 114, 32, 58, 32, 37, 100};

.visible .entry gpu(
	.param .u64 .ptr .align 1 gpu_param_0
)
{
	.local .align 8 .b8 	__local_depot0[8];
	.reg .b64 	%SP;
	.reg .b64 	%SPL;
	.reg .b32 	%r<8>;
	.reg .b64 	%rd<9>;

	mov.u64 	%SPL, __local_depot0;
	cvta.local.u64 	%SP, %SPL;
	ld.param.u64 	%rd1, [gpu_param_0];
	cvta.to.global.u64 	%rd2, %rd1;
	add.u64 	%rd3, %SP, 0;
	add.u64 	%rd4, %SPL, 0;
	mov.u32 	%r1, %ctaid.x;
	ld.global.u32 	%r2, [%rd2];
	st.local.v2.u32 	[%rd4], {%r1, %r2};
	mov.u64 	%rd5, $str;
	cvta.global.u64 	%rd6, %rd5;
	{ // callseq 0, 0
	.param .b64 param0;
	st.param.b64 	[param0], %rd6;
	.param .b64 param1;
	st.param.b64 	[param1], %rd3;
	.param .b32 retval0;
	call.uni (retval0), 
	vprintf, 
	(
	param0, 
	param1
	);
	ld.param.b32 	%r3, [retval0];
	} // callseq 0
	mov.b32 	%r5, 1000;
	st.global.u32 	[%rd2], %r5;
	st.local.u32 	[%rd4], %r5;
	mov.u64 	%rd7, $str$1;
	cvta.global.u64 	%rd8, %rd7;
	{ // callseq 1, 0
	.param .b64 param0;
	st.param.b64 	[param0], %rd8;
	.param .b64 param1;
	st.param.b64 	[param1], %rd3;
	.param .b32 retval0;
	call.uni (retval0), 
	vprintf, 
	(
	param0, 
	param1
	);
	ld.param.b32 	%r6, [retval0];
	} // callseq 1
	ret;

}


// ===== COMPILED SASS (sm_100) =====

	.target	sm_100

	.elftype	@"ET_EXEC"


//--------------------- .note.nv.tkinfo           --------------------------
	.section	.note.nv.tkinfo,"",@"SHT_NOTE"
	.sectionflags	@"SHF_NOTE_NV_TKINFO"
	.tkinfo
        /*0018*/ 	.word	0x00000002
        /*0030*/ 	.string	""
        /*0030*/ 	.string	"ptxas"
        /*0030*/ 	.string	"Cuda compilation tools, release 13.0, V13.0.88"
        /*0030*/ 	.string	"Build cuda_13.0.r13.0/compiler.36424714_0"
        /*0030*/ 	.string	"-arch sm_100 -m 64 "



//--------------------- .note.nv.cuinfo           --------------------------
	.section	.note.nv.cuinfo,"",@"SHT_NOTE"
	.sectionflags	@"SHF_NOTE_NV_CUINFO"
        /*0018*/ 	.short	0x0002
        /*001a*/ 	.short	0x0064
        /*001c*/ 	.short	0x0082
	.zero		2


//--------------------- .nv.info                  --------------------------
	.section	.nv.info,"",@"SHT_CUDA_INFO"
	.align	4


	//----- nvinfo : EIATTR_REGCOUNT
	.align		4
        /*0000*/ 	.byte	0x04, 0x2f
        /*0002*/ 	.short	(.L_3 - .L_2)
	.align		4
.L_2:
        /*0004*/ 	.word	index@(gpu)
        /*0008*/ 	.word	0x00000018


	//----- nvinfo : EIATTR_FRAME_SIZE
	.align		4
.L_3:
        /*000c*/ 	.byte	0x04, 0x11
        /*000e*/ 	.short	(.L_5 - .L_4)
	.align		4
.L_4:
        /*0010*/ 	.word	index@(gpu)
        /*0014*/ 	.word	0x00000008


	//----- nvinfo : EIATTR_MIN_STACK_SIZE
	.align		4
.L_5:
        /*0018*/ 	.byte	0x04, 0x12
        /*001a*/ 	.short	(.L_7 - .L_6)
	.align		4
.L_6:
        /*001c*/ 	.word	index@(gpu)
        /*0020*/ 	.word	0x00000008
.L_7:


//--------------------- .nv.compat                --------------------------
	.section	.nv.compat,"",@"SHT_CUDA_COMPAT_INFO"
	.align	4
        /*0000*/ 	.byte	0x02, 0x09, 0x00, 0x00, 0x02, 0x02, 0x01, 0x00, 0x02, 0x05, 0x05, 0x00, 0x03, 0x07, 0x01, 0x01
        /*0010*/ 	.byte	0x02, 0x03, 0x00, 0x00, 0x02, 0x06, 0x01, 0x00, 0x04, 0x0b, 0x08, 0x00, 0x09, 0x00, 0x00, 0x00
        /*0020*/ 	.byte	0x00, 0x00, 0x00, 0x00


//--------------------- .nv.info.gpu              --------------------------
	.section	.nv.info.gpu,"",@"SHT_CUDA_INFO"
	.sectionflags	@""
	.align	4


	//----- nvinfo : EIATTR_CUDA_API_VERSION
	.align		4
        /*0000*/ 	.byte	0x04, 0x37
        /*0002*/ 	.short	(.L_9 - .L_8)
.L_8:
        /*0004*/ 	.word	0x00000082


	//----- nvinfo : EIATTR_KPARAM_INFO
	.align		4
.L_9:
        /*0008*/ 	.byte	0x04, 0x17
        /*000a*/ 	.short	(.L_11 - .L_10)
.L_10:
        /*000c*/ 	.word	0x00000000
        /*0010*/ 	.short	0x0000
        /*0012*/ 	.short	0x0000
        /*0014*/ 	.byte	0x00, 0xf5, 0x21, 0x00


	//----- nvinfo : EIATTR_SPARSE_MMA_MASK
	.align		4
.L_11:
        /*0018*/ 	.byte	0x03, 0x50
        /*001a*/ 	.short	0x0000


	//----- nvinfo : EIATTR_MAXREG_COUNT
	.align		4
        /*001c*/ 	.byte	0x03, 0x1b
        /*001e*/ 	.short	0x00ff


	//----- nvinfo : EIATTR_EXTERNS
	.align		4
        /*0020*/ 	.byte	0x04, 0x0f
        /*0022*/ 	.short	(.L_13 - .L_12)


	//   ....[0]....
	.align		4
.L_12:
        /*0024*/ 	.word	index@(vprintf)


	//----- nvinfo : EIATTR_MERCURY_ISA_VERSION
	.align		4
.L_13:
        /*0028*/ 	.byte	0x03, 0x5f
        /*002a*/ 	.short	0x0101


	//----- nvinfo : EIATTR_VRC_CTA_INIT_COUNT
	.align		4
        /*002c*/ 	.byte	0x02, 0x4a
	.zero		1
	.zero		1


	//----- nvinfo : EIATTR_SYSCALL_OFFSETS
	.align		4
        /*0030*/ 	.byte	0x04, 0x46
        /*0032*/ 	.short	(.L_15 - .L_14)


	//   ....[0]....
.L_14:
        /*0034*/ 	.word	0x00000130


	//   ....[1]....
        /*0038*/ 	.word	0x000001f0


	//----- nvinfo : EIATTR_EXIT_INSTR_OFFSETS
	.align		4
.L_15:
        /*003c*/ 	.byte	0x04, 0x1c
        /*003e*/ 	.short	(.L_17 - .L_16)


	//   ....[0]....
.L_16:
        /*0040*/ 	.word	0x00000200


	//----- nvinfo : EIATTR_CBANK_PARAM_SIZE
	.align		4
.L_17:
        /*0044*/ 	.byte	0x03, 0x19
        /*0046*/ 	.short	0x0008


	//----- nvinfo : EIATTR_PARAM_CBANK
	.align		4
        /*0048*/ 	.byte	0x04, 0x0a
        /*004a*/ 	.short	(.L_19 - .L_18)
	.align		4
.L_18:
        /*004c*/ 	.word	index@(.nv.constant0.gpu)
        /*0050*/ 	.short	0x0380
        /*0052*/ 	.short	0x0008


	//----- nvinfo : EIATTR_SW_WAR
	.align		4
.L_19:
        /*0054*/ 	.byte	0x04, 0x36
        /*0056*/ 	.short	(.L_21 - .L_20)
.L_20:
        /*0058*/ 	.word	0x00000008
.L_21:


//--------------------- .nv.callgraph             --------------------------
	.section	.nv.callgraph,"",@"SHT_CUDA_CALLGRAPH"
	.align	4
	.sectionentsize	8
	.align		4
        /*0000*/ 	.word	0x00000000
	.align		4
        /*0004*/ 	.word	0xffffffff
	.align		4
        /*0008*/ 	.word	index@(gpu)
	.align		4
        /*000c*/ 	.word	index@(vprintf)
	.align		4
        /*0010*/ 	.word	0x00000000
	.align		4
        /*0014*/ 	.word	0xfffffffe
	.align		4
        /*0018*/ 	.word	0x00000000
	.align		4
        /*001c*/ 	.word	0xfffffffd
	.align		4
        /*0020*/ 	.word	0x00000000
	.align		4
        /*0024*/ 	.word	0xfffffffc


//--------------------- .nv.constant4             --------------------------
	.section	.nv.constant4,"a",@progbits
	.align	8
	.align		8
.nv.constant4:
        /*0000*/ 	.dword	vprintf
	.align		8
        /*0008*/ 	.dword	$str
	.align		8
        /*0010*/ 	.dword	$str$1


//--------------------- .text.gpu                 --------------------------
	.section	.text.gpu,"ax",@progbits
	.align	128
        .global         gpu
        .type           gpu,@function
        .size           gpu,(.L_x_3 - gpu)
        .other          gpu,@"STO_CUDA_ENTRY STV_DEFAULT"
gpu:
.text.gpu:
[----:B------:R-:W0:Y:S08]  /*0000*/  LDC R1, c[0x0][0x37c] ;  /* 0x0000df00ff017b82 */ /* 0x000e300000000800 */
[----:B------:R-:W1:Y:S01]  /*0010*/  LDC.64 R2, c[0x0][0x380] ;  /* 0x0000e000ff027b82 */ /* 0x000e620000000a00 */
[----:B------:R-:W1:Y:S01]  /*0020*/  LDCU.64 UR36, c[0x0][0x358] ;  /* 0x00006b00ff2477ac */ /* 0x000e620008000a00 */
[----:B------:R-:W2:Y:S01]  /*0030*/  S2R R10, SR_CTAID.X ;  /* 0x00000000000a7919 */ /* 0x000ea20000002500 */
[----:B0-----:R-:W-:Y:S01]  /*0040*/  VIADD R1, R1, 0xfffffff8 ;  /* 0xfffffff801017836 */ /* 0x001fe20000000000 */
[----:B------:R-:W0:Y:S01]  /*0050*/  LDCU UR4, c[0x0][0x2f8] ;  /* 0x00005f00ff0477ac */ /* 0x000e220008000800 */
[----:B------:R-:W-:Y:S01]  /*0060*/  MOV R16, 0x0 ;  /* 0x0000000000107802 */ /* 0x000fe20000000f00 */
[----:B------:R-:W3:Y:S01]  /*0070*/  LDCU UR5, c[0x0][0x2fc] ;  /* 0x00005f80ff0577ac */ /* 0x000ee20008000800 */
[----:B------:R-:W4:Y:S01]  /*0080*/  LDCU.64 UR6, c[0x4][0x8] ;  /* 0x01000100ff0677ac */ /* 0x000f220008000a00 */
[----:B-1----:R-:W2:Y:S01]  /*0090*/  LDG.E R11, desc[UR36][R2.64] ;  /* 0x00000024020b7981 */ /* 0x002ea2000c1e1900 */
[----:B------:R1:W1:Y:S01]  /*00a0*/  LDC.64 R8, c[0x4][R16] ;  /* 0x0100000010087b82 */ /* 0x0002620000000a00 */
[----:B0-----:R-:W-:-:S04]  /*00b0*/  IADD3 R17, P0, PT, R1, UR4, RZ ;  /* 0x0000000401117c10 */ /* 0x001fc8000ff1e0ff */
[----:B------:R-:W-:Y:S01]  /*00c0*/  MOV R6, R17 ;  /* 0x0000001100067202 */ /* 0x000fe20000000f00 */
[----:B---3--:R-:W-:Y:S01]  /*00d0*/  IMAD.X R18, RZ, RZ, UR5, P0 ;  /* 0x00000005ff127e24 */ /* 0x008fe200080e06ff */
[----:B----4-:R-:W-:Y:S01]  /*00e0*/  MOV R4, UR6 ;  /* 0x0000000600047c02 */ /* 0x010fe20008000f00 */
[----:B------:R-:W-:Y:S02]  /*00f0*/  IMAD.U32 R5, RZ, RZ, UR7 ;  /* 0x00000007ff057e24 */ /* 0x000fe4000f8e00ff */
[----:B------:R-:W-:Y:S01]  /*0100*/  IMAD.MOV.U32 R7, RZ, RZ, R18 ;  /* 0x000000ffff077224 */ /* 0x000fe200078e0012 */
[----:B-12---:R0:W-:Y:S06]  /*0110*/  STL.64 [R1], R10 ;  /* 0x0000000a01007387 */ /* 0x0061ec0000100a00 */
[----:B------:R-:W-:-:S07]  /*0120*/  LEPC R20, `(.L_x_0) ;  /* 0x000000001014794e */ /* 0x000fce0000000000 */
[----:B0-----:R-:W-:Y:S05]  /*0130*/  CALL.ABS.NOINC R8 ;  /* 0x0000000008007343 */ /* 0x001fea0003c00000 */
.L_x_0:
[----:B------:R-:W0:Y:S01]  /*0140*/  LDC.64 R2, c[0x0][0x380] ;  /* 0x0000e000ff027b82 */ /* 0x000e220000000a00 */
[----:B------:R-:W-:Y:S01]  /*0150*/  HFMA2 R0, -RZ, RZ, 0, 5.9604644775390625e-05 ;  /* 0x000003e8ff007431 */ /* 0x000fe200000001ff */
[----:B------:R-:W1:Y:S01]  /*0160*/  LDCU.64 UR4, c[0x4][0x10] ;  /* 0x01000200ff0477ac */ /* 0x000e620008000a00 */
[----:B------:R-:W-:Y:S01]  /*0170*/  IMAD.MOV.U32 R6, RZ, RZ, R17 ;  /* 0x000000ffff067224 */ /* 0x000fe200078e0011 */
[----:B------:R-:W-:Y:S02]  /*0180*/  MOV R7, R18 ;  /* 0x0000001200077202 */ /* 0x000fe40000000f00 */
[----:B------:R2:W-:Y:S02]  /*0190*/  STL [R1], R0 ;  /* 0x0000000001007387 */ /* 0x0005e40000100800 */
[----:B------:R2:W3:Y:S01]  /*01a0*/  LDC.64 R8, c[0x4][R16] ;  /* 0x0100000010087b82 */ /* 0x0004e20000000a00 */
[----:B-1----:R-:W-:Y:S01]  /*01b0*/  IMAD.U32 R4, RZ, RZ, UR4 ;  /* 0x00000004ff047e24 */ /* 0x002fe2000f8e00ff */
[----:B------:R-:W-:Y:S01]  /*01c0*/  MOV R5, UR5 ;  /* 0x0000000500057c02 */ /* 0x000fe20008000f00 */
[----:B0-----:R2:W-:Y:S06]  /*01d0*/  STG.E desc[UR36][R2.64], R0 ;  /* 0x0000000002007986 */ /* 0x0015ec000c101924 */
[----:B------:R-:W-:-:S07]  /*01e0*/  LEPC R20, `(.L_x_1) ;  /* 0x000000001014794e */ /* 0x000fce0000000000 */
[----:B--23--:R-:W-:Y:S05]  /*01f0*/  CALL.ABS.NOINC R8 ;  /* 0x0000000008007343 */ /* 0x00cfea0003c00000 */
.L_x_1:
[----:B------:R-:W-:Y:S05]  /*0200*/  EXIT ;  /* 0x000000000000794d */ /* 0x000fea0003800000 */
.L_x_2:
[----:B------:R-:W-:-:S00]  /*0210*/  BRA `(.L_x_2) ;  /* 0xfffffffc00fc7947 */ /* 0x000fc0000383ffff */
[----:B------:R-:W-:-:S00]  /*0220*/  NOP ;  /* 0x0000000000007918 */ /* 0x000fc00000000000 */
        /* <DEDUP_REMOVED lines=13> */
.L_x_3:


//--------------------- .nv.global.init           --------------------------
	.section	.nv.global.init,"aw",@progbits
.nv.global.init:
	.type		$str$1,@object
	.size		$str$1,($str - $str$1)
$str$1:
        /*0000*/ 	.byte	0x4f, 0x75, 0x74, 0x70, 0x75, 0x74, 0x20, 0x76, 0x61, 0x6c, 0x75, 0x65, 0x20, 0x61, 0x66, 0x74
        /*0010*/ 	.byte	0x65, 0x72, 0x20, 0x3a, 0x20, 0x25, 0x64, 0x00
	.type		$str,@object
	.size		$str,(.L_0 - $str)
$str:
        /*0018*/ 	.byte	0x42, 0x6c, 0x6f, 0x63, 0x6b, 0x20, 0x69, 0x64, 0x20, 0x3a, 0x20, 0x25, 0x64, 0x20, 0x4f, 0x75
        /*0028*/ 	.byte	0x74, 0x70, 0x75, 0x74, 0x20, 0x76, 0x61, 0x6c, 0x75, 0x65, 0x20, 0x62, 0x65, 0x66, 0x6f, 0x72
        /*0038*/ 	.byte	0x65, 0x20, 0x3a, 0x20, 0x25, 0x64, 0x0a, 0x00
.L_0:


//--------------------- .nv.shared.reserved.0     --------------------------
	.section	.nv.shared.reserved.0,"aw",@nobits
	.weak		__nv_reservedSMEM_offset_0_alias
	.size		__nv_reservedSMEM_offset_0_alias, 0, 64
	.other		__nv_reservedSMEM_offset_0_alias,@"STO_CUDA_RESERVED_SHARED STV_DEFAULT"
__nv_reservedSMEM_offset_0_alias:
	.zero		0
	.zero		64


//--------------------- .nv.constant0.gpu         --------------------------
	.section	.nv.constant0.gpu,"a",@progbits
	.sectionflags	@""
	.align	4
.nv.constant0.gpu:
	.zero		904


//--------------------- SYMBOLS --------------------------

	.type		.nv.reservedSmem.offset0,@object
	.size		.nv.reservedSmem.offset0,0x4
	.type		vprintf,@function
